	.headerflags	@"EF_CUDA_TEXMODE_UNIFIED EF_CUDA_64BIT_ADDRESS EF_CUDA_ACCELERATORS EF_CUDA_SM90 EF_CUDA_VIRTUAL_SM(EF_CUDA_SM90)"
	.elftype	@"ET_EXEC"


//--------------------- .nv.info                  --------------------------
	.section	.nv.info,"",@"SHT_CUDA_INFO"
	.align	4


	//----- nvinfo : EIATTR_REGCOUNT
	.align		4
        /*0000*/ 	.byte	0x04, 0x2f
        /*0002*/ 	.short	(.L_1 - .L_0)
	.align		4
.L_0:
        /*0004*/ 	.word	index@(triton_poi_fused__to_copy_5)
        /*0008*/ 	.word	0x00000009


	//----- nvinfo : EIATTR_MIN_STACK_SIZE
	.align		4
.L_1:
        /*000c*/ 	.byte	0x04, 0x12
        /*000e*/ 	.short	(.L_3 - .L_2)
	.align		4
.L_2:
        /*0010*/ 	.word	index@(triton_poi_fused__to_copy_5)
        /*0014*/ 	.word	0x00000000


	//----- nvinfo : EIATTR_FRAME_SIZE
	.align		4
.L_3:
        /*0018*/ 	.byte	0x04, 0x11
        /*001a*/ 	.short	(.L_5 - .L_4)
	.align		4
.L_4:
        /*001c*/ 	.word	index@(triton_poi_fused__to_copy_5)
        /*0020*/ 	.word	0x00000000


	//----- nvinfo : EIATTR_MIN_STACK_SIZE
	.align		4
.L_5:
        /*0024*/ 	.byte	0x04, 0x12
        /*0026*/ 	.short	(.L_7 - .L_6)
	.align		4
.L_6:
        /*0028*/ 	.word	index@(triton_poi_fused__to_copy_5)
        /*002c*/ 	.word	0x00000000
.L_7:


//--------------------- .nv.info.triton_poi_fused__to_copy_5 --------------------------
	.section	.nv.info.triton_poi_fused__to_copy_5,"",@"SHT_CUDA_INFO"
	.sectionflags	@""
	.align	4


	//----- nvinfo : EIATTR_CUDA_API_VERSION
	.align		4
        /*0000*/ 	.byte	0x04, 0x37
        /*0002*/ 	.short	(.L_9 - .L_8)
.L_8:
        /*0004*/ 	.word	0x0000007c


	//----- nvinfo : EIATTR_KPARAM_INFO
	.align		4
.L_9:
        /*0008*/ 	.byte	0x04, 0x17
        /*000a*/ 	.short	(.L_11 - .L_10)
.L_10:
        /*000c*/ 	.word	0x00000000
        /*0010*/ 	.short	0x0001
        /*0012*/ 	.short	0x0008
        /*0014*/ 	.byte	0x00, 0xf0, 0x11, 0x00


	//----- nvinfo : EIATTR_KPARAM_INFO
	.align		4
.L_11:
        /*0018*/ 	.byte	0x04, 0x17
        /*001a*/ 	.short	(.L_13 - .L_12)
.L_12:
        /*001c*/ 	.word	0x00000000
        /*0020*/ 	.short	0x0000
        /*0022*/ 	.short	0x0000
        /*0024*/ 	.byte	0x00, 0xf4, 0x21, 0x00


	//----- nvinfo : EIATTR_SPARSE_MMA_MASK
	.align		4
.L_13:
        /*0028*/ 	.byte	0x03, 0x50
        /*002a*/ 	.short	0x0000


	//----- nvinfo : EIATTR_MAXREG_COUNT
	.align		4
        /*002c*/ 	.byte	0x03, 0x1b
        /*002e*/ 	.short	0x00ff


	//----- nvinfo : EIATTR_EXIT_INSTR_OFFSETS
	.align		4
        /*0030*/ 	.byte	0x04, 0x1c
        /*0032*/ 	.short	(.L_15 - .L_14)


	//   ....[0]....
.L_14:
        /*0034*/ 	.word	0x000000e0


	//   ....[1]....
        /*0038*/ 	.word	0x00000110


	//----- nvinfo : EIATTR_REQNTID
	.align		4
.L_15:
        /*003c*/ 	.byte	0x04, 0x10
        /*003e*/ 	.short	(.L_17 - .L_16)
.L_16:
        /*0040*/ 	.word	0x00000020
        /*0044*/ 	.word	0x00000001
        /*0048*/ 	.word	0x00000001


	//----- nvinfo : EIATTR_CBANK_PARAM_SIZE
	.align		4
.L_17:
        /*004c*/ 	.byte	0x03, 0x19
        /*004e*/ 	.short	0x000c


	//----- nvinfo : EIATTR_PARAM_CBANK
	.align		4
        /*0050*/ 	.byte	0x04, 0x0a
        /*0052*/ 	.short	(.L_19 - .L_18)
	.align		4
.L_18:
        /*0054*/ 	.word	index@(.nv.constant0.triton_poi_fused__to_copy_5)
        /*0058*/ 	.short	0x0210
        /*005a*/ 	.short	0x000c


	//----- nvinfo : EIATTR_SW_WAR
	.align		4
.L_19:
        /*005c*/ 	.byte	0x04, 0x36
        /*005e*/ 	.short	(.L_21 - .L_20)
.L_20:
        /*0060*/ 	.word	0x00000008
.L_21:


//--------------------- .nv.callgraph             --------------------------
	.section	.nv.callgraph,"",@"SHT_CUDA_CALLGRAPH"
	.align	4
	.sectionentsize	8
	.align		4
        /*0000*/ 	.word	0x00000000
	.align		4
        /*0004*/ 	.word	0xffffffff
	.align		4
        /*0008*/ 	.word	0x00000000
	.align		4
        /*000c*/ 	.word	0xfffffffe
	.align		4
        /*0010*/ 	.word	0x00000000
	.align		4
        /*0014*/ 	.word	0xfffffffd
	.align		4
        /*0018*/ 	.word	0x00000000
	.align		4
        /*001c*/ 	.word	0xfffffffc


//--------------------- .text.triton_poi_fused__to_copy_5 --------------------------
	.section	.text.triton_poi_fused__to_copy_5,"ax",@progbits
	.align	128
        .global         triton_poi_fused__to_copy_5
        .type           triton_poi_fused__to_copy_5,@function
        .size           triton_poi_fused__to_copy_5,(.L_x_1 - triton_poi_fused__to_copy_5)
        .other          triton_poi_fused__to_copy_5,@"STO_CUDA_ENTRY STV_DEFAULT"
triton_poi_fused__to_copy_5:
.text.triton_poi_fused__to_copy_5:
[----:B------:R-:W0:Y:S02]  /*0000*/  LDC R1, c[0x0][0x28] ;  /* 0x00000a00ff017b82 */ /* 0x000e240000000800 */
[----:B------:R-:W1:Y:S01]  /*0010*/  S2R R6, SR_TID.X ;  /* 0x0000000000067919 */ /* 0x000e620000002100 */
[----:B------:R-:W2:Y:S01]  /*0020*/  LDC.64 R2, c[0x0][0x210] ;  /* 0x00008400ff027b82 */ /* 0x000ea20000000a00 */
[----:B------:R-:W3:Y:S01]  /*0030*/  S2R R5, SR_CTAID.X ;  /* 0x0000000000057919 */ /* 0x000ee20000002500 */
[C---:B-1----:R-:W-:Y:S02]  /*0040*/  LOP3.LUT R0, R6.reuse, 0x3, RZ, 0xc0, !PT ;  /* 0x0000000306007812 */ /* 0x042fe400078ec0ff */
[----:B------:R-:W-:-:S03]  /*0050*/  LOP3.LUT P0, RZ, R6, 0x1c, RZ, 0xc0, !PT ;  /* 0x0000001c06ff7812 */ /* 0x000fc6000780c0ff */
[----:B---3--:R-:W-:-:S04]  /*0060*/  IMAD R5, R5, 0x4, R0 ;  /* 0x0000000405057824 */ /* 0x008fc800078e0200 */
[C---:B--2---:R-:W-:Y:S01]  /*0070*/  IMAD.WIDE R2, R5.reuse, 0x8, R2 ;  /* 0x0000000805027825 */ /* 0x044fe200078e0202 */
[----:B------:R-:W-:Y:S02]  /*0080*/  I2FP.F32.S32 R0, R5 ;  /* 0x0000000500007245 */ /* 0x000fe40000201400 */
[----:B------:R-:W-:-:S03]  /*0090*/  ISETP.LT.AND P0, PT, R5, 0x4, !P0 ;  /* 0x000000040500780c */ /* 0x000fc60004701270 */
[----:B------:R-:W-:-:S05]  /*00a0*/  FMUL R0, R0, 7.6666665077209472656 ;  /* 0x40f5555500007820 */ /* 0x000fca0000400000 */
[----:B------:R-:W-:-:S04]  /*00b0*/  FMNMX R0, RZ, R0, !PT ;  /* 0x00000000ff007209 */ /* 0x000fc80007800000 */
[----:B------:R-:W1:Y:S02]  /*00c0*/  F2I.TRUNC.NTZ R4, R0 ;  /* 0x0000000000047305 */ /* 0x000e64000020f100 */
[----:B-1----:R-:W-:Y:S01]  /*00d0*/  SHF.R.S32.HI R5, RZ, 0x1f, R4 ;  /* 0x0000001fff057819 */ /* 0x002fe20000011404 */
[----:B------:R-:W-:Y:S06]  /*00e0*/  @!P0 EXIT ;  /* 0x000000000000894d */ /* 0x000fec0003800000 */
[----:B------:R-:W-:Y:S02]  /*00f0*/  ULDC.64 UR4, c[0x0][0x208] ;  /* 0x0000820000047ab9 */ /* 0x000fe40000000a00 */
[----:B------:R-:W-:Y:S01]  /*0100*/  STG.E.64 desc[UR4][R2.64], R4 ;  /* 0x0000000402007986 */ /* 0x000fe2000c101b04 */
[----:B------:R-:W-:Y:S05]  /*0110*/  EXIT ;  /* 0x000000000000794d */ /* 0x000fea0003800000 */
.L_x_0:
[----:B------:R-:W-:-:S00]  /*0120*/  BRA `(.L_x_0) ;  /* 0xfffffffc00fc7947 */ /* 0x000fc0000383ffff */
[----:B------:R-:W-:-:S00]  /*0130*/  NOP ;  /* 0x0000000000007918 */ /* 0x000fc00000000000 */
        /* <DEDUP_REMOVED lines=12> */
.L_x_1:


//--------------------- .nv.constant0.triton_poi_fused__to_copy_5 --------------------------
	.section	.nv.constant0.triton_poi_fused__to_copy_5,"a",@progbits
	.sectionflags	@""
	.align	4
.nv.constant0.triton_poi_fused__to_copy_5:
	.zero		540
